//
// Generated by NVIDIA NVVM Compiler
//
// Compiler Build ID: CL-36424714
// Cuda compilation tools, release 13.0, V13.0.88
// Based on NVVM 20.0.0
//

.version 9.0
.target sm_100
.address_size 64

	// .globl	_Z11scan_kernelPKfPfS1_i
// _ZZ11scan_kernelPKfPfS1_iE4temp has been demoted

.visible .entry _Z11scan_kernelPKfPfS1_i(
	.param .u64 .ptr .align 1 _Z11scan_kernelPKfPfS1_i_param_0,
	.param .u64 .ptr .align 1 _Z11scan_kernelPKfPfS1_i_param_1,
	.param .u64 .ptr .align 1 _Z11scan_kernelPKfPfS1_i_param_2,
	.param .u32 _Z11scan_kernelPKfPfS1_i_param_3
)
{
	.reg .pred 	%p<9>;
	.reg .b32 	%r<20>;
	.reg .b32 	%f<10>;
	.reg .b64 	%rd<13>;
	// demoted variable
	.shared .align 4 .b8 _ZZ11scan_kernelPKfPfS1_iE4temp[8192];
	ld.param.u64 	%rd1, [_Z11scan_kernelPKfPfS1_i_param_0];
	ld.param.u64 	%rd2, [_Z11scan_kernelPKfPfS1_i_param_1];
	ld.param.u64 	%rd3, [_Z11scan_kernelPKfPfS1_i_param_2];
	ld.param.u32 	%r8, [_Z11scan_kernelPKfPfS1_i_param_3];
	mov.u32 	%r1, %tid.x;
	mov.u32 	%r2, %ctaid.x;
	mov.u32 	%r3, %ntid.x;
	mad.lo.s32 	%r4, %r2, %r3, %r1;
	setp.ge.s32 	%p1, %r4, %r8;
	shl.b32 	%r9, %r1, 2;
	mov.u32 	%r10, _ZZ11scan_kernelPKfPfS1_iE4temp;
	add.s32 	%r5, %r10, %r9;
	@%p1 bra 	$L__BB0_2;
	cvta.to.global.u64 	%rd4, %rd1;
	mul.wide.s32 	%rd5, %r4, 4;
	add.s64 	%rd6, %rd4, %rd5;
	ld.global.f32 	%f3, [%rd6];
	st.shared.f32 	[%r5], %f3;
	bra.uni 	$L__BB0_3;
$L__BB0_2:
	mov.b32 	%r11, 0;
	st.shared.u32 	[%r5], %r11;
$L__BB0_3:
	bar.sync 	0;
	setp.lt.u32 	%p2, %r3, 2;
	@%p2 bra 	$L__BB0_8;
	mov.b32 	%r19, 1;
$L__BB0_5:
	setp.lt.u32 	%p3, %r1, %r19;
	mov.f32 	%f9, 0f00000000;
	@%p3 bra 	$L__BB0_7;
	sub.s32 	%r13, %r1, %r19;
	shl.b32 	%r14, %r13, 2;
	add.s32 	%r16, %r10, %r14;
	ld.shared.f32 	%f9, [%r16];
$L__BB0_7:
	bar.sync 	0;
	ld.shared.f32 	%f5, [%r5];
	add.f32 	%f6, %f9, %f5;
	st.shared.f32 	[%r5], %f6;
	bar.sync 	0;
	shl.b32 	%r19, %r19, 1;
	setp.lt.u32 	%p4, %r19, %r3;
	@%p4 bra 	$L__BB0_5;
$L__BB0_8:
	setp.ge.s32 	%p5, %r4, %r8;
	@%p5 bra 	$L__BB0_10;
	ld.shared.f32 	%f7, [%r5];
	cvta.to.global.u64 	%rd7, %rd2;
	mul.wide.s32 	%rd8, %r4, 4;
	add.s64 	%rd9, %rd7, %rd8;
	st.global.f32 	[%rd9], %f7;
$L__BB0_10:
	setp.eq.s64 	%p6, %rd3, 0;
	add.s32 	%r17, %r3, -1;
	setp.ne.s32 	%p7, %r1, %r17;
	or.pred  	%p8, %p6, %p7;
	@%p8 bra 	$L__BB0_12;
	ld.shared.f32 	%f8, [%r5];
	cvta.to.global.u64 	%rd10, %rd3;
	mul.wide.u32 	%rd11, %r2, 4;
	add.s64 	%rd12, %rd10, %rd11;
	st.global.f32 	[%rd12], %f8;
$L__BB0_12:
	ret;

}
	// .globl	_Z11add_offsetsPfPKfi
.visible .entry _Z11add_offsetsPfPKfi(
	.param .u64 .ptr .align 1 _Z11add_offsetsPfPKfi_param_0,
	.param .u64 .ptr .align 1 _Z11add_offsetsPfPKfi_param_1,
	.param .u32 _Z11add_offsetsPfPKfi_param_2
)
{
	.reg .pred 	%p<4>;
	.reg .b32 	%r<7>;
	.reg .b32 	%f<4>;
	.reg .b64 	%rd<9>;

	ld.param.u64 	%rd1, [_Z11add_offsetsPfPKfi_param_0];
	ld.param.u64 	%rd2, [_Z11add_offsetsPfPKfi_param_1];
	ld.param.u32 	%r3, [_Z11add_offsetsPfPKfi_param_2];
	mov.u32 	%r4, %tid.x;
	mov.u32 	%r1, %ctaid.x;
	mov.u32 	%r5, %ntid.x;
	mad.lo.s32 	%r2, %r1, %r5, %r4;
	setp.eq.s32 	%p1, %r1, 0;
	setp.ge.s32 	%p2, %r2, %r3;
	or.pred  	%p3, %p1, %p2;
	@%p3 bra 	$L__BB1_2;
	cvta.to.global.u64 	%rd3, %rd2;
	cvta.to.global.u64 	%rd4, %rd1;
	add.s32 	%r6, %r1, -1;
	mul.wide.u32 	%rd5, %r6, 4;
	add.s64 	%rd6, %rd3, %rd5;
	ld.global.f32 	%f1, [%rd6];
	mul.wide.s32 	%rd7, %r2, 4;
	add.s64 	%rd8, %rd4, %rd7;
	ld.global.f32 	%f2, [%rd8];
	add.f32 	%f3, %f1, %f2;
	st.global.f32 	[%rd8], %f3;
$L__BB1_2:
	ret;

}


// ===== COMPILED SASS (sm_100) =====

	.target	sm_100

	.elftype	@"ET_EXEC"


//--------------------- .note.nv.tkinfo           --------------------------
	.section	.note.nv.tkinfo,"",@"SHT_NOTE"
	.sectionflags	@"SHF_NOTE_NV_TKINFO"
	.tkinfo
        /*0018*/ 	.word	0x00000002
        /*0030*/ 	.string	""
        /*0030*/ 	.string	"ptxas"
        /*0030*/ 	.string	"Cuda compilation tools, release 13.0, V13.0.88"
        /*0030*/ 	.string	"Build cuda_13.0.r13.0/compiler.36424714_0"
        /*0030*/ 	.string	"-arch sm_100 -m 64 "



//--------------------- .note.nv.cuinfo           --------------------------
	.section	.note.nv.cuinfo,"",@"SHT_NOTE"
	.sectionflags	@"SHF_NOTE_NV_CUINFO"
        /*0018*/ 	.short	0x0002
        /*001a*/ 	.short	0x0064
        /*001c*/ 	.short	0x0082
	.zero		2


//--------------------- .nv.info                  --------------------------
	.section	.nv.info,"",@"SHT_CUDA_INFO"
	.align	4


	//----- nvinfo : EIATTR_REGCOUNT
	.align		4
        /*0000*/ 	.byte	0x04, 0x2f
        /*0002*/ 	.short	(.L_1 - .L_0)
	.align		4
.L_0:
        /*0004*/ 	.word	index@(_Z11scan_kernelPKfPfS1_i)
        /*0008*/ 	.word	0x0000000c


	//----- nvinfo : EIATTR_FRAME_SIZE
	.align		4
.L_1:
        /*000c*/ 	.byte	0x04, 0x11
        /*000e*/ 	.short	(.L_3 - .L_2)
	.align		4
.L_2:
        /*0010*/ 	.word	index@(_Z11scan_kernelPKfPfS1_i)
        /*0014*/ 	.word	0x00000000


	//----- nvinfo : EIATTR_REGCOUNT
	.align		4
.L_3:
        /*0018*/ 	.byte	0x04, 0x2f
        /*001a*/ 	.short	(.L_5 - .L_4)
	.align		4
.L_4:
        /*001c*/ 	.word	index@(_Z11add_offsetsPfPKfi)
        /*0020*/ 	.word	0x0000000c


	//----- nvinfo : EIATTR_FRAME_SIZE
	.align		4
.L_5:
        /*0024*/ 	.byte	0x04, 0x11
        /*0026*/ 	.short	(.L_7 - .L_6)
	.align		4
.L_6:
        /*0028*/ 	.word	index@(_Z11add_offsetsPfPKfi)
        /*002c*/ 	.word	0x00000000


	//----- nvinfo : EIATTR_MIN_STACK_SIZE
	.align		4
.L_7:
        /*0030*/ 	.byte	0x04, 0x12
        /*0032*/ 	.short	(.L_9 - .L_8)
	.align		4
.L_8:
        /*0034*/ 	.word	index@(_Z11add_offsetsPfPKfi)
        /*0038*/ 	.word	0x00000000


	//----- nvinfo : EIATTR_MIN_STACK_SIZE
	.align		4
.L_9:
        /*003c*/ 	.byte	0x04, 0x12
        /*003e*/ 	.short	(.L_11 - .L_10)
	.align		4
.L_10:
        /*0040*/ 	.word	index@(_Z11scan_kernelPKfPfS1_i)
        /*0044*/ 	.word	0x00000000
.L_11:


//--------------------- .nv.compat                --------------------------
	.section	.nv.compat,"",@"SHT_CUDA_COMPAT_INFO"
	.align	4
        /*0000*/ 	.byte	0x02, 0x09, 0x00, 0x00, 0x02, 0x02, 0x01, 0x00, 0x02, 0x05, 0x05, 0x00, 0x03, 0x07, 0x01, 0x01
        /*0010*/ 	.byte	0x02, 0x03, 0x00, 0x00, 0x02, 0x06, 0x01, 0x00, 0x04, 0x0b, 0x08, 0x00, 0x09, 0x00, 0x00, 0x00
        /*0020*/ 	.byte	0x00, 0x00, 0x00, 0x00


//--------------------- .nv.info._Z11add_offsetsPfPKfi --------------------------
	.section	.nv.info._Z11add_offsetsPfPKfi,"",@"SHT_CUDA_INFO"
	.sectionflags	@""
	.align	4


	//----- nvinfo : EIATTR_CUDA_API_VERSION
	.align		4
        /*0000*/ 	.byte	0x04, 0x37
        /*0002*/ 	.short	(.L_13 - .L_12)
.L_12:
        /*0004*/ 	.word	0x00000082


	//----- nvinfo : EIATTR_KPARAM_INFO
	.align		4
.L_13:
        /*0008*/ 	.byte	0x04, 0x17
        /*000a*/ 	.short	(.L_15 - .L_14)
.L_14:
        /*000c*/ 	.word	0x00000000
        /*0010*/ 	.short	0x0002
        /*0012*/ 	.short	0x0010
        /*0014*/ 	.byte	0x00, 0xf0, 0x11, 0x00


	//----- nvinfo : EIATTR_KPARAM_INFO
	.align		4
.L_15:
        /*0018*/ 	.byte	0x04, 0x17
        /*001a*/ 	.short	(.L_17 - .L_16)
.L_16:
        /*001c*/ 	.word	0x00000000
        /*0020*/ 	.short	0x0001
        /*0022*/ 	.short	0x0008
        /*0024*/ 	.byte	0x00, 0xf5, 0x21, 0x00


	//----- nvinfo : EIATTR_KPARAM_INFO
	.align		4
.L_17:
        /*0028*/ 	.byte	0x04, 0x17
        /*002a*/ 	.short	(.L_19 - .L_18)
.L_18:
        /*002c*/ 	.word	0x00000000
        /*0030*/ 	.short	0x0000
        /*0032*/ 	.short	0x0000
        /*0034*/ 	.byte	0x00, 0xf5, 0x21, 0x00


	//----- nvinfo : EIATTR_SPARSE_MMA_MASK
	.align		4
.L_19:
        /*0038*/ 	.byte	0x03, 0x50
        /*003a*/ 	.short	0x0000


	//----- nvinfo : EIATTR_MAXREG_COUNT
	.align		4
        /*003c*/ 	.byte	0x03, 0x1b
        /*003e*/ 	.short	0x00ff


	//----- nvinfo : EIATTR_MERCURY_ISA_VERSION
	.align		4
        /*0040*/ 	.byte	0x03, 0x5f
        /*0042*/ 	.short	0x0101


	//----- nvinfo : EIATTR_VRC_CTA_INIT_COUNT
	.align		4
        /*0044*/ 	.byte	0x02, 0x4a
	.zero		1
	.zero		1


	//----- nvinfo : EIATTR_EXIT_INSTR_OFFSETS
	.align		4
        /*0048*/ 	.byte	0x04, 0x1c
        /*004a*/ 	.short	(.L_21 - .L_20)


	//   ....[0]....
.L_20:
        /*004c*/ 	.word	0x00000080


	//   ....[1]....
        /*0050*/ 	.word	0x00000130


	//----- nvinfo : EIATTR_CBANK_PARAM_SIZE
	.align		4
.L_21:
        /*0054*/ 	.byte	0x03, 0x19
        /*0056*/ 	.short	0x0014


	//----- nvinfo : EIATTR_PARAM_CBANK
	.align		4
        /*0058*/ 	.byte	0x04, 0x0a
        /*005a*/ 	.short	(.L_23 - .L_22)
	.align		4
.L_22:
        /*005c*/ 	.word	index@(.nv.constant0._Z11add_offsetsPfPKfi)
        /*0060*/ 	.short	0x0380
        /*0062*/ 	.short	0x0014


	//----- nvinfo : EIATTR_SW_WAR
	.align		4
.L_23:
        /*0064*/ 	.byte	0x04, 0x36
        /*0066*/ 	.short	(.L_25 - .L_24)
.L_24:
        /*0068*/ 	.word	0x00000008
.L_25:


//--------------------- .nv.info._Z11scan_kernelPKfPfS1_i --------------------------
	.section	.nv.info._Z11scan_kernelPKfPfS1_i,"",@"SHT_CUDA_INFO"
	.sectionflags	@""
	.align	4


	//----- nvinfo : EIATTR_CUDA_API_VERSION
	.align		4
        /*0000*/ 	.byte	0x04, 0x37
        /*0002*/ 	.short	(.L_27 - .L_26)
.L_26:
        /*0004*/ 	.word	0x00000082


	//----- nvinfo : EIATTR_KPARAM_INFO
	.align		4
.L_27:
        /*0008*/ 	.byte	0x04, 0x17
        /*000a*/ 	.short	(.L_29 - .L_28)
.L_28:
        /*000c*/ 	.word	0x00000000
        /*0010*/ 	.short	0x0003
        /*0012*/ 	.short	0x0018
        /*0014*/ 	.byte	0x00, 0xf0, 0x11, 0x00


	//----- nvinfo : EIATTR_KPARAM_INFO
	.align		4
.L_29:
        /*0018*/ 	.byte	0x04, 0x17
        /*001a*/ 	.short	(.L_31 - .L_30)
.L_30:
        /*001c*/ 	.word	0x00000000
        /*0020*/ 	.short	0x0002
        /*0022*/ 	.short	0x0010
        /*0024*/ 	.byte	0x00, 0xf5, 0x21, 0x00


	//----- nvinfo : EIATTR_KPARAM_INFO
	.align		4
.L_31:
        /*0028*/ 	.byte	0x04, 0x17
        /*002a*/ 	.short	(.L_33 - .L_32)
.L_32:
        /*002c*/ 	.word	0x00000000
        /*0030*/ 	.short	0x0001
        /*0032*/ 	.short	0x0008
        /*0034*/ 	.byte	0x00, 0xf5, 0x21, 0x00


	//----- nvinfo : EIATTR_KPARAM_INFO
	.align		4
.L_33:
        /*0038*/ 	.byte	0x04, 0x17
        /*003a*/ 	.short	(.L_35 - .L_34)
.L_34:
        /*003c*/ 	.word	0x00000000
        /*0040*/ 	.short	0x0000
        /*0042*/ 	.short	0x0000
        /*0044*/ 	.byte	0x00, 0xf5, 0x21, 0x00


	//----- nvinfo : EIATTR_SPARSE_MMA_MASK
	.align		4
.L_35:
        /*0048*/ 	.byte	0x03, 0x50
        /*004a*/ 	.short	0x0000


	//----- nvinfo : EIATTR_MAXREG_COUNT
	.align		4
        /*004c*/ 	.byte	0x03, 0x1b
        /*004e*/ 	.short	0x00ff


	//----- nvinfo : EIATTR_NUM_BARRIERS
	.align		4
        /*0050*/ 	.byte	0x02, 0x4c
        /*0052*/ 	.byte	0x01
	.zero		1


	//----- nvinfo : EIATTR_MERCURY_ISA_VERSION
	.align		4
        /*0054*/ 	.byte	0x03, 0x5f
        /*0056*/ 	.short	0x0101


	//----- nvinfo : EIATTR_VRC_CTA_INIT_COUNT
	.align		4
        /*0058*/ 	.byte	0x02, 0x4a
	.zero		1
	.zero		1


	//----- nvinfo : EIATTR_EXIT_INSTR_OFFSETS
	.align		4
        /*005c*/ 	.byte	0x04, 0x1c
        /*005e*/ 	.short	(.L_37 - .L_36)


	//   ....[0]....
.L_36:
        /*0060*/ 	.word	0x000002d0


	//   ....[1]....
        /*0064*/ 	.word	0x00000320


	//----- nvinfo : EIATTR_CBANK_PARAM_SIZE
	.align		4
.L_37:
        /*0068*/ 	.byte	0x03, 0x19
        /*006a*/ 	.short	0x001c


	//----- nvinfo : EIATTR_PARAM_CBANK
	.align		4
        /*006c*/ 	.byte	0x04, 0x0a
        /*006e*/ 	.short	(.L_39 - .L_38)
	.align		4
.L_38:
        /*0070*/ 	.word	index@(.nv.constant0._Z11scan_kernelPKfPfS1_i)
        /*0074*/ 	.short	0x0380
        /*0076*/ 	.short	0x001c


	//----- nvinfo : EIATTR_SW_WAR
	.align		4
.L_39:
        /*0078*/ 	.byte	0x04, 0x36
        /*007a*/ 	.short	(.L_41 - .L_40)
.L_40:
        /*007c*/ 	.word	0x00000008
.L_41:


//--------------------- .nv.callgraph             --------------------------
	.section	.nv.callgraph,"",@"SHT_CUDA_CALLGRAPH"
	.align	4
	.sectionentsize	8
	.align		4
        /*0000*/ 	.word	0x00000000
	.align		4
        /*0004*/ 	.word	0xffffffff
	.align		4
        /*0008*/ 	.word	0x00000000
	.align		4
        /*000c*/ 	.word	0xfffffffe
	.align		4
        /*0010*/ 	.word	0x00000000
	.align		4
        /*0014*/ 	.word	0xfffffffd
	.align		4
        /*0018*/ 	.word	0x00000000
	.align		4
        /*001c*/ 	.word	0xfffffffc


//--------------------- .text._Z11add_offsetsPfPKfi --------------------------
	.section	.text._Z11add_offsetsPfPKfi,"ax",@progbits
	.align	128
        .global         _Z11add_offsetsPfPKfi
        .type           _Z11add_offsetsPfPKfi,@function
        .size           _Z11add_offsetsPfPKfi,(.L_x_4 - _Z11add_offsetsPfPKfi)
        .other          _Z11add_offsetsPfPKfi,@"STO_CUDA_ENTRY STV_DEFAULT"
_Z11add_offsetsPfPKfi:
.text._Z11add_offsetsPfPKfi:
[----:B------:R-:W-:Y:S01]  /*0000*/  LDC R1, c[0x0][0x37c] ;  /* 0x0000df00ff017b82 */ /* 0x000fe20000000800 */
[----:B------:R-:W0:Y:S01]  /*0010*/  S2R R7, SR_TID.X ;  /* 0x0000000000077919 */ /* 0x000e220000002100 */
[----:B------:R-:W0:Y:S01]  /*0020*/  LDCU UR4, c[0x0][0x360] ;  /* 0x00006c00ff0477ac */ /* 0x000e220008000800 */
[----:B------:R-:W0:Y:S01]  /*0030*/  S2R R0, SR_CTAID.X ;  /* 0x0000000000007919 */ /* 0x000e220000002500 */
[----:B------:R-:W1:Y:S01]  /*0040*/  LDCU UR5, c[0x0][0x390] ;  /* 0x00007200ff0577ac */ /* 0x000e620008000800 */
[----:B0-----:R-:W-:-:S05]  /*0050*/  IMAD R7, R0, UR4, R7 ;  /* 0x0000000400077c24 */ /* 0x001fca000f8e0207 */
[----:B-1----:R-:W-:-:S04]  /*0060*/  ISETP.GE.AND P0, PT, R7, UR5, PT ;  /* 0x0000000507007c0c */ /* 0x002fc8000bf06270 */
[----:B------:R-:W-:-:S13]  /*0070*/  ISETP.EQ.OR P0, PT, R0, RZ, P0 ;  /* 0x000000ff0000720c */ /* 0x000fda0000702670 */
[----:B------:R-:W-:Y:S05]  /*0080*/  @P0 EXIT ;  /* 0x000000000000094d */ /* 0x000fea0003800000 */
[----:B------:R-:W0:Y:S01]  /*0090*/  LDC.64 R2, c[0x0][0x388] ;  /* 0x0000e200ff027b82 */ /* 0x000e220000000a00 */
[----:B------:R-:W1:Y:S01]  /*00a0*/  LDCU.64 UR4, c[0x0][0x358] ;  /* 0x00006b00ff0477ac */ /* 0x000e620008000a00 */
[----:B------:R-:W-:-:S06]  /*00b0*/  IADD3 R9, PT, PT, R0, -0x1, RZ ;  /* 0xffffffff00097810 */ /* 0x000fcc0007ffe0ff */
[----:B------:R-:W2:Y:S01]  /*00c0*/  LDC.64 R4, c[0x0][0x380] ;  /* 0x0000e000ff047b82 */ /* 0x000ea20000000a00 */
[----:B0-----:R-:W-:-:S06]  /*00d0*/  IMAD.WIDE.U32 R2, R9, 0x4, R2 ;  /* 0x0000000409027825 */ /* 0x001fcc00078e0002 */
[----:B-1----:R-:W3:Y:S01]  /*00e0*/  LDG.E R2, desc[UR4][R2.64] ;  /* 0x0000000402027981 */ /* 0x002ee2000c1e1900 */
[----:B--2---:R-:W-:-:S05]  /*00f0*/  IMAD.WIDE R4, R7, 0x4, R4 ;  /* 0x0000000407047825 */ /* 0x004fca00078e0204 */
[----:B------:R-:W3:Y:S02]  /*0100*/  LDG.E R7, desc[UR4][R4.64] ;  /* 0x0000000404077981 */ /* 0x000ee4000c1e1900 */
[----:B---3--:R-:W-:-:S05]  /*0110*/  FADD R7, R2, R7 ;  /* 0x0000000702077221 */ /* 0x008fca0000000000 */
[----:B------:R-:W-:Y:S01]  /*0120*/  STG.E desc[UR4][R4.64], R7 ;  /* 0x0000000704007986 */ /* 0x000fe2000c101904 */
[----:B------:R-:W-:Y:S05]  /*0130*/  EXIT ;  /* 0x000000000000794d */ /* 0x000fea0003800000 */
.L_x_0:
[----:B------:R-:W-:-:S00]  /*0140*/  BRA `(.L_x_0) ;  /* 0xfffffffc00fc7947 */ /* 0x000fc0000383ffff */
[----:B------:R-:W-:-:S00]  /*0150*/  NOP ;  /* 0x0000000000007918 */ /* 0x000fc00000000000 */
        /* <DEDUP_REMOVED lines=10> */
.L_x_4:


//--------------------- .text._Z11scan_kernelPKfPfS1_i --------------------------
	.section	.text._Z11scan_kernelPKfPfS1_i,"ax",@progbits
	.align	128
        .global         _Z11scan_kernelPKfPfS1_i
        .type           _Z11scan_kernelPKfPfS1_i,@function
        .size           _Z11scan_kernelPKfPfS1_i,(.L_x_5 - _Z11scan_kernelPKfPfS1_i)
        .other          _Z11scan_kernelPKfPfS1_i,@"STO_CUDA_ENTRY STV_DEFAULT"
_Z11scan_kernelPKfPfS1_i:
.text._Z11scan_kernelPKfPfS1_i:
[----:B------:R-:W-:Y:S01]  /*0000*/  LDC R1, c[0x0][0x37c] ;  /* 0x0000df00ff017b82 */ /* 0x000fe20000000800 */
[----:B------:R-:W0:Y:S01]  /*0010*/  S2R R4, SR_TID.X ;  /* 0x0000000000047919 */ /* 0x000e220000002100 */
[----:B------:R-:W0:Y:S01]  /*0020*/  LDCU UR6, c[0x0][0x360] ;  /* 0x00006c00ff0677ac */ /* 0x000e220008000800 */
[----:B------:R-:W0:Y:S01]  /*0030*/  S2R R9, SR_CTAID.X ;  /* 0x0000000000097919 */ /* 0x000e220000002500 */
[----:B------:R-:W1:Y:S01]  /*0040*/  LDCU UR4, c[0x0][0x398] ;  /* 0x00007300ff0477ac */ /* 0x000e620008000800 */
[----:B------:R-:W2:Y:S01]  /*0050*/  LDCU.64 UR8, c[0x0][0x358] ;  /* 0x00006b00ff0877ac */ /* 0x000ea20008000a00 */
[----:B0-----:R-:W-:-:S05]  /*0060*/  IMAD R5, R9, UR6, R4 ;  /* 0x0000000609057c24 */ /* 0x001fca000f8e0204 */
[----:B-1----:R-:W-:-:S13]  /*0070*/  ISETP.GE.AND P0, PT, R5, UR4, PT ;  /* 0x0000000405007c0c */ /* 0x002fda000bf06270 */
[----:B------:R-:W0:Y:S02]  /*0080*/  @!P0 LDC.64 R2, c[0x0][0x380] ;  /* 0x0000e000ff028b82 */ /* 0x000e240000000a00 */
[----:B0-----:R-:W-:-:S06]  /*0090*/  @!P0 IMAD.WIDE R2, R5, 0x4, R2 ;  /* 0x0000000405028825 */ /* 0x001fcc00078e0202 */
[----:B--2---:R-:W2:Y:S01]  /*00a0*/  @!P0 LDG.E R3, desc[UR8][R2.64] ;  /* 0x0000000802038981 */ /* 0x004ea2000c1e1900 */
[----:B------:R-:W0:Y:S01]  /*00b0*/  S2UR UR5, SR_CgaCtaId ;  /* 0x00000000000579c3 */ /* 0x000e220000008800 */
[----:B------:R-:W-:Y:S01]  /*00c0*/  UMOV UR4, 0x400 ;  /* 0x0000040000047882 */ /* 0x000fe20000000000 */
[----:B------:R-:W-:Y:S02]  /*00d0*/  UISETP.GE.U32.AND UP0, UPT, UR6, 0x2, UPT ;  /* 0x000000020600788c */ /* 0x000fe4000bf06070 */
[----:B0-----:R-:W-:-:S06]  /*00e0*/  ULEA UR4, UR5, UR4, 0x18 ;  /* 0x0000000405047291 */ /* 0x001fcc000f8ec0ff */
[----:B------:R-:W-:-:S05]  /*00f0*/  LEA R0, R4, UR4, 0x2 ;  /* 0x0000000404007c11 */ /* 0x000fca000f8e10ff */
[----:B--2---:R0:W-:Y:S04]  /*0100*/  @!P0 STS [R0], R3 ;  /* 0x0000000300008388 */ /* 0x0041e80000000800 */
[----:B------:R0:W-:Y:S01]  /*0110*/  @P0 STS [R0], RZ ;  /* 0x000000ff00000388 */ /* 0x0001e20000000800 */
[----:B------:R-:W-:Y:S06]  /*0120*/  BAR.SYNC.DEFER_BLOCKING 0x0 ;  /* 0x0000000000007b1d */ /* 0x000fec0000010000 */
[----:B------:R-:W-:Y:S05]  /*0130*/  BRA.U !UP0, `(.L_x_1) ;  /* 0x0000000108387547 */ /* 0x000fea000b800000 */
[----:B------:R-:W-:-:S05]  /*0140*/  UMOV UR5, 0x1 ;  /* 0x0000000100057882 */ /* 0x000fca0000000000 */
.L_x_2:
[----:B------:R-:W-:Y:S01]  /*0150*/  ISETP.GE.U32.AND P0, PT, R4, UR5, PT ;  /* 0x0000000504007c0c */ /* 0x000fe2000bf06070 */
[----:B------:R-:W-:-:S12]  /*0160*/  IMAD.MOV.U32 R2, RZ, RZ, RZ ;  /* 0x000000ffff027224 */ /* 0x000fd800078e00ff */
[----:B0-----:R-:W-:Y:S01]  /*0170*/  @P0 VIADD R3, R4, -UR5 ;  /* 0x8000000504030c36 */ /* 0x001fe20008000000 */
[----:B------:R-:W-:-:S04]  /*0180*/  USHF.L.U32 UR5, UR5, 0x1, URZ ;  /* 0x0000000105057899 */ /* 0x000fc800080006ff */
[----:B------:R-:W-:Y:S01]  /*0190*/  @P0 LEA R3, R3, UR4, 0x2 ;  /* 0x0000000403030c11 */ /* 0x000fe2000f8e10ff */
[----:B------:R-:W-:-:S04]  /*01a0*/  UISETP.GE.U32.AND UP0, UPT, UR5, UR6, UPT ;  /* 0x000000060500728c */ /* 0x000fc8000bf06070 */
[----:B------:R-:W-:Y:S01]  /*01b0*/  @P0 LDS R2, [R3] ;  /* 0x0000000003020984 */ /* 0x000fe20000000800 */
[----:B------:R-:W-:Y:S06]  /*01c0*/  BAR.SYNC.DEFER_BLOCKING 0x0 ;  /* 0x0000000000007b1d */ /* 0x000fec0000010000 */
[----:B-1----:R-:W0:Y:S02]  /*01d0*/  LDS R7, [R0] ;  /* 0x0000000000077984 */ /* 0x002e240000000800 */
[----:B0-----:R-:W-:-:S05]  /*01e0*/  FADD R7, R7, R2 ;  /* 0x0000000207077221 */ /* 0x001fca0000000000 */
[----:B------:R1:W-:Y:S01]  /*01f0*/  STS [R0], R7 ;  /* 0x0000000700007388 */ /* 0x0003e20000000800 */
[----:B------:R-:W-:Y:S06]  /*0200*/  BAR.SYNC.DEFER_BLOCKING 0x0 ;  /* 0x0000000000007b1d */ /* 0x000fec0000010000 */
[----:B------:R-:W-:Y:S05]  /*0210*/  BRA.U !UP0, `(.L_x_2) ;  /* 0xfffffffd08cc7547 */ /* 0x000fea000b83ffff */
.L_x_1:
[----:B------:R-:W2:Y:S01]  /*0220*/  LDCU UR4, c[0x0][0x398] ;  /* 0x00007300ff0477ac */ /* 0x000ea20008000800 */
[----:B------:R-:W3:Y:S01]  /*0230*/  LDCU.64 UR10, c[0x0][0x390] ;  /* 0x00007200ff0a77ac */ /* 0x000ee20008000a00 */
[----:B--2---:R-:W-:Y:S01]  /*0240*/  ISETP.GE.AND P1, PT, R5, UR4, PT ;  /* 0x0000000405007c0c */ /* 0x004fe2000bf26270 */
[----:B------:R-:W-:Y:S01]  /*0250*/  UIADD3 UR4, UPT, UPT, UR6, -0x1, URZ ;  /* 0xffffffff06047890 */ /* 0x000fe2000fffe0ff */
[----:B---3--:R-:W-:-:S05]  /*0260*/  ISETP.EQ.U32.AND P2, PT, RZ, UR10, PT ;  /* 0x0000000aff007c0c */ /* 0x008fca000bf42070 */
[----:B------:R-:W-:-:S04]  /*0270*/  ISETP.NE.AND P0, PT, R4, UR4, PT ;  /* 0x0000000404007c0c */ /* 0x000fc8000bf05270 */
[----:B------:R-:W-:Y:S02]  /*0280*/  ISETP.EQ.OR.EX P0, PT, RZ, UR11, P0, P2 ;  /* 0x0000000bff007c0c */ /* 0x000fe40008702720 */
[----:B-1----:R-:W1:Y:S01]  /*0290*/  @!P1 LDS R7, [R0] ;  /* 0x0000000000079984 */ /* 0x002e620000000800 */
[----:B0-----:R-:W0:Y:S02]  /*02a0*/  @!P1 LDC.64 R2, c[0x0][0x388] ;  /* 0x0000e200ff029b82 */ /* 0x001e240000000a00 */
[----:B0-----:R-:W-:-:S05]  /*02b0*/  @!P1 IMAD.WIDE R2, R5, 0x4, R2 ;  /* 0x0000000405029825 */ /* 0x001fca00078e0202 */
[----:B-1----:R0:W-:Y:S03]  /*02c0*/  @!P1 STG.E desc[UR8][R2.64], R7 ;  /* 0x0000000702009986 */ /* 0x0021e6000c101908 */
[----:B------:R-:W-:Y:S05]  /*02d0*/  @P0 EXIT ;  /* 0x000000000000094d */ /* 0x000fea0003800000 */
[----:B------:R-:W1:Y:S01]  /*02e0*/  LDS R5, [R0] ;  /* 0x0000000000057984 */ /* 0x000e620000000800 */
[----:B0-----:R-:W0:Y:S02]  /*02f0*/  LDC.64 R2, c[0x0][0x390] ;  /* 0x0000e400ff027b82 */ /* 0x001e240000000a00 */
[----:B0-----:R-:W-:-:S05]  /*0300*/  IMAD.WIDE.U32 R2, R9, 0x4, R2 ;  /* 0x0000000409027825 */ /* 0x001fca00078e0002 */
[----:B-1----:R-:W-:Y:S01]  /*0310*/  STG.E desc[UR8][R2.64], R5 ;  /* 0x0000000502007986 */ /* 0x002fe2000c101908 */
[----:B------:R-:W-:Y:S05]  /*0320*/  EXIT ;  /* 0x000000000000794d */ /* 0x000fea0003800000 */
.L_x_3:
        /* <DEDUP_REMOVED lines=13> */
.L_x_5:


//--------------------- .nv.shared.reserved.0     --------------------------
	.section	.nv.shared.reserved.0,"aw",@nobits
	.weak		__nv_reservedSMEM_offset_0_alias
	.size		__nv_reservedSMEM_offset_0_alias, 0, 64
	.other		__nv_reservedSMEM_offset_0_alias,@"STO_CUDA_RESERVED_SHARED STV_DEFAULT"
__nv_reservedSMEM_offset_0_alias:
	.zero		0
	.zero		64


//--------------------- .nv.shared._Z11scan_kernelPKfPfS1_i --------------------------
	.section	.nv.shared._Z11scan_kernelPKfPfS1_i,"aw",@nobits
	.sectionflags	@""
	.align	4
.nv.shared._Z11scan_kernelPKfPfS1_i:
	.zero		9216


//--------------------- .nv.constant0._Z11add_offsetsPfPKfi --------------------------
	.section	.nv.constant0._Z11add_offsetsPfPKfi,"a",@progbits
	.sectionflags	@""
	.align	4
.nv.constant0._Z11add_offsetsPfPKfi:
	.zero		916


//--------------------- .nv.constant0._Z11scan_kernelPKfPfS1_i --------------------------
	.section	.nv.constant0._Z11scan_kernelPKfPfS1_i,"a",@progbits
	.sectionflags	@""
	.align	4
.nv.constant0._Z11scan_kernelPKfPfS1_i:
	.zero		924


//--------------------- SYMBOLS --------------------------

	.type		.nv.reservedSmem.offset0,@object
	.size		.nv.reservedSmem.offset0,0x4
	.type		.nv.reservedSmem.cap,@object
	.size		.nv.reservedSmem.cap,0x4
